//
// Generated by NVIDIA NVVM Compiler
//
// Compiler Build ID: CL-36424714
// Cuda compilation tools, release 13.0, V13.0.88
// Based on NVVM 20.0.0
//

.version 9.0
.target sm_100
.address_size 64

	// .globl	_Z6vecAddPKfS0_Pfmm

.visible .entry _Z6vecAddPKfS0_Pfmm(
	.param .u64 .ptr .align 1 _Z6vecAddPKfS0_Pfmm_param_0,
	.param .u64 .ptr .align 1 _Z6vecAddPKfS0_Pfmm_param_1,
	.param .u64 .ptr .align 1 _Z6vecAddPKfS0_Pfmm_param_2,
	.param .u64 _Z6vecAddPKfS0_Pfmm_param_3,
	.param .u64 _Z6vecAddPKfS0_Pfmm_param_4
)
{
	.reg .pred 	%p<2>;
	.reg .b32 	%r<5>;
	.reg .b32 	%f<4>;
	.reg .b64 	%rd<15>;

	ld.param.u64 	%rd2, [_Z6vecAddPKfS0_Pfmm_param_0];
	ld.param.u64 	%rd3, [_Z6vecAddPKfS0_Pfmm_param_1];
	ld.param.u64 	%rd4, [_Z6vecAddPKfS0_Pfmm_param_2];
	ld.param.u64 	%rd5, [_Z6vecAddPKfS0_Pfmm_param_3];
	ld.param.u64 	%rd6, [_Z6vecAddPKfS0_Pfmm_param_4];
	mov.u32 	%r1, %ctaid.x;
	mov.u32 	%r2, %ntid.x;
	mov.u32 	%r3, %tid.x;
	mad.lo.s32 	%r4, %r1, %r2, %r3;
	cvt.u64.u32 	%rd7, %r4;
	add.s64 	%rd1, %rd6, %rd7;
	setp.ge.u64 	%p1, %rd1, %rd5;
	@%p1 bra 	$L__BB0_2;
	cvta.to.global.u64 	%rd8, %rd2;
	cvta.to.global.u64 	%rd9, %rd3;
	cvta.to.global.u64 	%rd10, %rd4;
	shl.b64 	%rd11, %rd1, 2;
	add.s64 	%rd12, %rd8, %rd11;
	ld.global.f32 	%f1, [%rd12];
	add.s64 	%rd13, %rd9, %rd11;
	ld.global.f32 	%f2, [%rd13];
	add.f32 	%f3, %f1, %f2;
	add.s64 	%rd14, %rd10, %rd11;
	st.global.f32 	[%rd14], %f3;
$L__BB0_2:
	ret;

}


// ===== COMPILED SASS (sm_100) =====

	.target	sm_100

	.elftype	@"ET_EXEC"


//--------------------- .note.nv.tkinfo           --------------------------
	.section	.note.nv.tkinfo,"",@"SHT_NOTE"
	.sectionflags	@"SHF_NOTE_NV_TKINFO"
	.tkinfo
        /*0018*/ 	.word	0x00000002
        /*0030*/ 	.string	""
        /*0030*/ 	.string	"ptxas"
        /*0030*/ 	.string	"Cuda compilation tools, release 13.0, V13.0.88"
        /*0030*/ 	.string	"Build cuda_13.0.r13.0/compiler.36424714_0"
        /*0030*/ 	.string	"-arch sm_100 -m 64 "



//--------------------- .note.nv.cuinfo           --------------------------
	.section	.note.nv.cuinfo,"",@"SHT_NOTE"
	.sectionflags	@"SHF_NOTE_NV_CUINFO"
        /*0018*/ 	.short	0x0002
        /*001a*/ 	.short	0x0064
        /*001c*/ 	.short	0x0082
	.zero		2


//--------------------- .nv.info                  --------------------------
	.section	.nv.info,"",@"SHT_CUDA_INFO"
	.align	4


	//----- nvinfo : EIATTR_REGCOUNT
	.align		4
        /*0000*/ 	.byte	0x04, 0x2f
        /*0002*/ 	.short	(.L_1 - .L_0)
	.align		4
.L_0:
        /*0004*/ 	.word	index@(_Z6vecAddPKfS0_Pfmm)
        /*0008*/ 	.word	0x0000000c


	//----- nvinfo : EIATTR_FRAME_SIZE
	.align		4
.L_1:
        /*000c*/ 	.byte	0x04, 0x11
        /*000e*/ 	.short	(.L_3 - .L_2)
	.align		4
.L_2:
        /*0010*/ 	.word	index@(_Z6vecAddPKfS0_Pfmm)
        /*0014*/ 	.word	0x00000000


	//----- nvinfo : EIATTR_MIN_STACK_SIZE
	.align		4
.L_3:
        /*0018*/ 	.byte	0x04, 0x12
        /*001a*/ 	.short	(.L_5 - .L_4)
	.align		4
.L_4:
        /*001c*/ 	.word	index@(_Z6vecAddPKfS0_Pfmm)
        /*0020*/ 	.word	0x00000000
.L_5:


//--------------------- .nv.compat                --------------------------
	.section	.nv.compat,"",@"SHT_CUDA_COMPAT_INFO"
	.align	4
        /*0000*/ 	.byte	0x02, 0x09, 0x00, 0x00, 0x02, 0x02, 0x01, 0x00, 0x02, 0x05, 0x05, 0x00, 0x03, 0x07, 0x01, 0x01
        /*0010*/ 	.byte	0x02, 0x03, 0x00, 0x00, 0x02, 0x06, 0x01, 0x00, 0x04, 0x0b, 0x08, 0x00, 0x09, 0x00, 0x00, 0x00
        /*0020*/ 	.byte	0x00, 0x00, 0x00, 0x00


//--------------------- .nv.info._Z6vecAddPKfS0_Pfmm --------------------------
	.section	.nv.info._Z6vecAddPKfS0_Pfmm,"",@"SHT_CUDA_INFO"
	.sectionflags	@""
	.align	4


	//----- nvinfo : EIATTR_CUDA_API_VERSION
	.align		4
        /*0000*/ 	.byte	0x04, 0x37
        /*0002*/ 	.short	(.L_7 - .L_6)
.L_6:
        /*0004*/ 	.word	0x00000082


	//----- nvinfo : EIATTR_KPARAM_INFO
	.align		4
.L_7:
        /*0008*/ 	.byte	0x04, 0x17
        /*000a*/ 	.short	(.L_9 - .L_8)
.L_8:
        /*000c*/ 	.word	0x00000000
        /*0010*/ 	.short	0x0004
        /*0012*/ 	.short	0x0020
        /*0014*/ 	.byte	0x00, 0xf0, 0x21, 0x00


	//----- nvinfo : EIATTR_KPARAM_INFO
	.align		4
.L_9:
        /*0018*/ 	.byte	0x04, 0x17
        /*001a*/ 	.short	(.L_11 - .L_10)
.L_10:
        /*001c*/ 	.word	0x00000000
        /*0020*/ 	.short	0x0003
        /*0022*/ 	.short	0x0018
        /*0024*/ 	.byte	0x00, 0xf0, 0x21, 0x00


	//----- nvinfo : EIATTR_KPARAM_INFO
	.align		4
.L_11:
        /*0028*/ 	.byte	0x04, 0x17
        /*002a*/ 	.short	(.L_13 - .L_12)
.L_12:
        /*002c*/ 	.word	0x00000000
        /*0030*/ 	.short	0x0002
        /*0032*/ 	.short	0x0010
        /*0034*/ 	.byte	0x00, 0xf5, 0x21, 0x00


	//----- nvinfo : EIATTR_KPARAM_INFO
	.align		4
.L_13:
        /*0038*/ 	.byte	0x04, 0x17
        /*003a*/ 	.short	(.L_15 - .L_14)
.L_14:
        /*003c*/ 	.word	0x00000000
        /*0040*/ 	.short	0x0001
        /*0042*/ 	.short	0x0008
        /*0044*/ 	.byte	0x00, 0xf5, 0x21, 0x00


	//----- nvinfo : EIATTR_KPARAM_INFO
	.align		4
.L_15:
        /*0048*/ 	.byte	0x04, 0x17
        /*004a*/ 	.short	(.L_17 - .L_16)
.L_16:
        /*004c*/ 	.word	0x00000000
        /*0050*/ 	.short	0x0000
        /*0052*/ 	.short	0x0000
        /*0054*/ 	.byte	0x00, 0xf5, 0x21, 0x00


	//----- nvinfo : EIATTR_SPARSE_MMA_MASK
	.align		4
.L_17:
        /*0058*/ 	.byte	0x03, 0x50
        /*005a*/ 	.short	0x0000


	//----- nvinfo : EIATTR_MAXREG_COUNT
	.align		4
        /*005c*/ 	.byte	0x03, 0x1b
        /*005e*/ 	.short	0x00ff


	//----- nvinfo : EIATTR_MERCURY_ISA_VERSION
	.align		4
        /*0060*/ 	.byte	0x03, 0x5f
        /*0062*/ 	.short	0x0101


	//----- nvinfo : EIATTR_VRC_CTA_INIT_COUNT
	.align		4
        /*0064*/ 	.byte	0x02, 0x4a
	.zero		1
	.zero		1


	//----- nvinfo : EIATTR_EXIT_INSTR_OFFSETS
	.align		4
        /*0068*/ 	.byte	0x04, 0x1c
        /*006a*/ 	.short	(.L_19 - .L_18)


	//   ....[0]....
.L_18:
        /*006c*/ 	.word	0x000000b0


	//   ....[1]....
        /*0070*/ 	.word	0x000001b0


	//----- nvinfo : EIATTR_CBANK_PARAM_SIZE
	.align		4
.L_19:
        /*0074*/ 	.byte	0x03, 0x19
        /*0076*/ 	.short	0x0028


	//----- nvinfo : EIATTR_PARAM_CBANK
	.align		4
        /*0078*/ 	.byte	0x04, 0x0a
        /*007a*/ 	.short	(.L_21 - .L_20)
	.align		4
.L_20:
        /*007c*/ 	.word	index@(.nv.constant0._Z6vecAddPKfS0_Pfmm)
        /*0080*/ 	.short	0x0380
        /*0082*/ 	.short	0x0028


	//----- nvinfo : EIATTR_SW_WAR
	.align		4
.L_21:
        /*0084*/ 	.byte	0x04, 0x36
        /*0086*/ 	.short	(.L_23 - .L_22)
.L_22:
        /*0088*/ 	.word	0x00000008
.L_23:


//--------------------- .nv.callgraph             --------------------------
	.section	.nv.callgraph,"",@"SHT_CUDA_CALLGRAPH"
	.align	4
	.sectionentsize	8
	.align		4
        /*0000*/ 	.word	0x00000000
	.align		4
        /*0004*/ 	.word	0xffffffff
	.align		4
        /*0008*/ 	.word	0x00000000
	.align		4
        /*000c*/ 	.word	0xfffffffe
	.align		4
        /*0010*/ 	.word	0x00000000
	.align		4
        /*0014*/ 	.word	0xfffffffd
	.align		4
        /*0018*/ 	.word	0x00000000
	.align		4
        /*001c*/ 	.word	0xfffffffc


//--------------------- .text._Z6vecAddPKfS0_Pfmm --------------------------
	.section	.text._Z6vecAddPKfS0_Pfmm,"ax",@progbits
	.align	128
        .global         _Z6vecAddPKfS0_Pfmm
        .type           _Z6vecAddPKfS0_Pfmm,@function
        .size           _Z6vecAddPKfS0_Pfmm,(.L_x_1 - _Z6vecAddPKfS0_Pfmm)
        .other          _Z6vecAddPKfS0_Pfmm,@"STO_CUDA_ENTRY STV_DEFAULT"
_Z6vecAddPKfS0_Pfmm:
.text._Z6vecAddPKfS0_Pfmm:
[----:B------:R-:W-:Y:S01]  /*0000*/  LDC R1, c[0x0][0x37c] ;  /* 0x0000df00ff017b82 */ /* 0x000fe20000000800 */
[----:B------:R-:W0:Y:S07]  /*0010*/  S2R R3, SR_TID.X ;  /* 0x0000000000037919 */ /* 0x000e2e0000002100 */
[----:B------:R-:W0:Y:S01]  /*0020*/  S2UR UR4, SR_CTAID.X ;  /* 0x00000000000479c3 */ /* 0x000e220000002500 */
[----:B------:R-:W1:Y:S01]  /*0030*/  LDCU.64 UR6, c[0x0][0x3a0] ;  /* 0x00007400ff0677ac */ /* 0x000e620008000a00 */
[----:B------:R-:W2:Y:S06]  /*0040*/  LDCU.64 UR8, c[0x0][0x398] ;  /* 0x00007300ff0877ac */ /* 0x000eac0008000a00 */
[----:B------:R-:W0:Y:S02]  /*0050*/  LDC R0, c[0x0][0x360] ;  /* 0x0000d800ff007b82 */ /* 0x000e240000000800 */
[----:B0-----:R-:W-:-:S05]  /*0060*/  IMAD R0, R0, UR4, R3 ;  /* 0x0000000400007c24 */ /* 0x001fca000f8e0203 */
[----:B-1----:R-:W-:-:S05]  /*0070*/  IADD3 R0, P0, PT, R0, UR6, RZ ;  /* 0x0000000600007c10 */ /* 0x002fca000ff1e0ff */
[----:B------:R-:W-:Y:S01]  /*0080*/  IMAD.X R3, RZ, RZ, UR7, P0 ;  /* 0x00000007ff037e24 */ /* 0x000fe200080e06ff */
[----:B--2---:R-:W-:-:S04]  /*0090*/  ISETP.GE.U32.AND P0, PT, R0, UR8, PT ;  /* 0x0000000800007c0c */ /* 0x004fc8000bf06070 */
[----:B------:R-:W-:-:S13]  /*00a0*/  ISETP.GE.U32.AND.EX P0, PT, R3, UR9, PT, P0 ;  /* 0x0000000903007c0c */ /* 0x000fda000bf06100 */
[----:B------:R-:W-:Y:S05]  /*00b0*/  @P0 EXIT ;  /* 0x000000000000094d */ /* 0x000fea0003800000 */
[----:B------:R-:W0:Y:S01]  /*00c0*/  LDCU.128 UR8, c[0x0][0x380] ;  /* 0x00007000ff0877ac */ /* 0x000e220008000c00 */
[C---:B------:R-:W-:Y:S01]  /*00d0*/  IMAD.SHL.U32 R6, R0.reuse, 0x4, RZ ;  /* 0x0000000400067824 */ /* 0x040fe200078e00ff */
[----:B------:R-:W-:Y:S01]  /*00e0*/  SHF.L.U64.HI R0, R0, 0x2, R3 ;  /* 0x0000000200007819 */ /* 0x000fe20000010203 */
[----:B------:R-:W1:Y:S01]  /*00f0*/  LDCU.64 UR4, c[0x0][0x358] ;  /* 0x00006b00ff0477ac */ /* 0x000e620008000a00 */
[----:B------:R-:W2:Y:S02]  /*0100*/  LDCU.64 UR6, c[0x0][0x390] ;  /* 0x00007200ff0677ac */ /* 0x000ea40008000a00 */
[C---:B0-----:R-:W-:Y:S02]  /*0110*/  IADD3 R4, P1, PT, R6.reuse, UR10, RZ ;  /* 0x0000000a06047c10 */ /* 0x041fe4000ff3e0ff */
[----:B------:R-:W-:Y:S02]  /*0120*/  IADD3 R2, P0, PT, R6, UR8, RZ ;  /* 0x0000000806027c10 */ /* 0x000fe4000ff1e0ff */
[----:B------:R-:W-:-:S02]  /*0130*/  IADD3.X R5, PT, PT, R0, UR11, RZ, P1, !PT ;  /* 0x0000000b00057c10 */ /* 0x000fc40008ffe4ff */
[----:B------:R-:W-:-:S04]  /*0140*/  IADD3.X R3, PT, PT, R0, UR9, RZ, P0, !PT ;  /* 0x0000000900037c10 */ /* 0x000fc800087fe4ff */
[----:B-1----:R-:W3:Y:S04]  /*0150*/  LDG.E R5, desc[UR4][R4.64] ;  /* 0x0000000404057981 */ /* 0x002ee8000c1e1900 */
[----:B------:R-:W3:Y:S01]  /*0160*/  LDG.E R2, desc[UR4][R2.64] ;  /* 0x0000000402027981 */ /* 0x000ee2000c1e1900 */
[----:B--2---:R-:W-:-:S04]  /*0170*/  IADD3 R6, P0, PT, R6, UR6, RZ ;  /* 0x0000000606067c10 */ /* 0x004fc8000ff1e0ff */
[----:B------:R-:W-:Y:S01]  /*0180*/  IADD3.X R7, PT, PT, R0, UR7, RZ, P0, !PT ;  /* 0x0000000700077c10 */ /* 0x000fe200087fe4ff */
[----:B---3--:R-:W-:-:S05]  /*0190*/  FADD R9, R2, R5 ;  /* 0x0000000502097221 */ /* 0x008fca0000000000 */
[----:B------:R-:W-:Y:S01]  /*01a0*/  STG.E desc[UR4][R6.64], R9 ;  /* 0x0000000906007986 */ /* 0x000fe2000c101904 */
[----:B------:R-:W-:Y:S05]  /*01b0*/  EXIT ;  /* 0x000000000000794d */ /* 0x000fea0003800000 */
.L_x_0:
[----:B------:R-:W-:-:S00]  /*01c0*/  BRA `(.L_x_0) ;  /* 0xfffffffc00fc7947 */ /* 0x000fc0000383ffff */
[----:B------:R-:W-:-:S00]  /*01d0*/  NOP ;  /* 0x0000000000007918 */ /* 0x000fc00000000000 */
        /* <DEDUP_REMOVED lines=10> */
.L_x_1:


//--------------------- .nv.shared.reserved.0     --------------------------
	.section	.nv.shared.reserved.0,"aw",@nobits
	.weak		__nv_reservedSMEM_offset_0_alias
	.size		__nv_reservedSMEM_offset_0_alias, 0, 64
	.other		__nv_reservedSMEM_offset_0_alias,@"STO_CUDA_RESERVED_SHARED STV_DEFAULT"
__nv_reservedSMEM_offset_0_alias:
	.zero		0
	.zero		64


//--------------------- .nv.constant0._Z6vecAddPKfS0_Pfmm --------------------------
	.section	.nv.constant0._Z6vecAddPKfS0_Pfmm,"a",@progbits
	.sectionflags	@""
	.align	4
.nv.constant0._Z6vecAddPKfS0_Pfmm:
	.zero		936


//--------------------- SYMBOLS --------------------------

	.type		.nv.reservedSmem.offset0,@object
	.size		.nv.reservedSmem.offset0,0x4
